	.headerflags	@"EF_CUDA_TEXMODE_UNIFIED EF_CUDA_64BIT_ADDRESS EF_CUDA_ACCELERATORS EF_CUDA_SM90 EF_CUDA_VIRTUAL_SM(EF_CUDA_SM90)"
	.elftype	@"ET_EXEC"


//--------------------- .nv.info                  --------------------------
	.section	.nv.info,"",@"SHT_CUDA_INFO"
	.align	4


	//----- nvinfo : EIATTR_REGCOUNT
	.align		4
        /*0000*/ 	.byte	0x04, 0x2f
        /*0002*/ 	.short	(.L_1 - .L_0)
	.align		4
.L_0:
        /*0004*/ 	.word	index@(triton_poi_fused_threshold_backward_24)
        /*0008*/ 	.word	0x00000018


	//----- nvinfo : EIATTR_MIN_STACK_SIZE
	.align		4
.L_1:
        /*000c*/ 	.byte	0x04, 0x12
        /*000e*/ 	.short	(.L_3 - .L_2)
	.align		4
.L_2:
        /*0010*/ 	.word	index@(triton_poi_fused_threshold_backward_24)
        /*0014*/ 	.word	0x00000000


	//----- nvinfo : EIATTR_FRAME_SIZE
	.align		4
.L_3:
        /*0018*/ 	.byte	0x04, 0x11
        /*001a*/ 	.short	(.L_5 - .L_4)
	.align		4
.L_4:
        /*001c*/ 	.word	index@(triton_poi_fused_threshold_backward_24)
        /*0020*/ 	.word	0x00000000


	//----- nvinfo : EIATTR_MIN_STACK_SIZE
	.align		4
.L_5:
        /*0024*/ 	.byte	0x04, 0x12
        /*0026*/ 	.short	(.L_7 - .L_6)
	.align		4
.L_6:
        /*0028*/ 	.word	index@(triton_poi_fused_threshold_backward_24)
        /*002c*/ 	.word	0x00000000
.L_7:


//--------------------- .nv.info.triton_poi_fused_threshold_backward_24 --------------------------
	.section	.nv.info.triton_poi_fused_threshold_backward_24,"",@"SHT_CUDA_INFO"
	.sectionflags	@""
	.align	4


	//----- nvinfo : EIATTR_CUDA_API_VERSION
	.align		4
        /*0000*/ 	.byte	0x04, 0x37
        /*0002*/ 	.short	(.L_9 - .L_8)
.L_8:
        /*0004*/ 	.word	0x0000007c


	//----- nvinfo : EIATTR_KPARAM_INFO
	.align		4
.L_9:
        /*0008*/ 	.byte	0x04, 0x17
        /*000a*/ 	.short	(.L_11 - .L_10)
.L_10:
        /*000c*/ 	.word	0x00000000
        /*0010*/ 	.short	0x0003
        /*0012*/ 	.short	0x0014
        /*0014*/ 	.byte	0x00, 0xf0, 0x11, 0x00


	//----- nvinfo : EIATTR_KPARAM_INFO
	.align		4
.L_11:
        /*0018*/ 	.byte	0x04, 0x17
        /*001a*/ 	.short	(.L_13 - .L_12)
.L_12:
        /*001c*/ 	.word	0x00000000
        /*0020*/ 	.short	0x0002
        /*0022*/ 	.short	0x0010
        /*0024*/ 	.byte	0x00, 0xf0, 0x11, 0x00


	//----- nvinfo : EIATTR_KPARAM_INFO
	.align		4
.L_13:
        /*0028*/ 	.byte	0x04, 0x17
        /*002a*/ 	.short	(.L_15 - .L_14)
.L_14:
        /*002c*/ 	.word	0x00000000
        /*0030*/ 	.short	0x0001
        /*0032*/ 	.short	0x0008
        /*0034*/ 	.byte	0x00, 0xf4, 0x21, 0x00


	//----- nvinfo : EIATTR_KPARAM_INFO
	.align		4
.L_15:
        /*0038*/ 	.byte	0x04, 0x17
        /*003a*/ 	.short	(.L_17 - .L_16)
.L_16:
        /*003c*/ 	.word	0x00000000
        /*0040*/ 	.short	0x0000
        /*0042*/ 	.short	0x0000
        /*0044*/ 	.byte	0x00, 0xf4, 0x21, 0x00


	//----- nvinfo : EIATTR_SPARSE_MMA_MASK
	.align		4
.L_17:
        /*0048*/ 	.byte	0x03, 0x50
        /*004a*/ 	.short	0x0000


	//----- nvinfo : EIATTR_MAXREG_COUNT
	.align		4
        /*004c*/ 	.byte	0x03, 0x1b
        /*004e*/ 	.short	0x00ff


	//----- nvinfo : EIATTR_EXIT_INSTR_OFFSETS
	.align		4
        /*0050*/ 	.byte	0x04, 0x1c
        /*0052*/ 	.short	(.L_19 - .L_18)


	//   ....[0]....
.L_18:
        /*0054*/ 	.word	0x00000600


	//   ....[1]....
        /*0058*/ 	.word	0x00000620


	//----- nvinfo : EIATTR_REQNTID
	.align		4
.L_19:
        /*005c*/ 	.byte	0x04, 0x10
        /*005e*/ 	.short	(.L_21 - .L_20)
.L_20:
        /*0060*/ 	.word	0x00000080
        /*0064*/ 	.word	0x00000001
        /*0068*/ 	.word	0x00000001


	//----- nvinfo : EIATTR_CBANK_PARAM_SIZE
	.align		4
.L_21:
        /*006c*/ 	.byte	0x03, 0x19
        /*006e*/ 	.short	0x0018


	//----- nvinfo : EIATTR_PARAM_CBANK
	.align		4
        /*0070*/ 	.byte	0x04, 0x0a
        /*0072*/ 	.short	(.L_23 - .L_22)
	.align		4
.L_22:
        /*0074*/ 	.word	index@(.nv.constant0.triton_poi_fused_threshold_backward_24)
        /*0078*/ 	.short	0x0210
        /*007a*/ 	.short	0x0018


	//----- nvinfo : EIATTR_SW_WAR
	.align		4
.L_23:
        /*007c*/ 	.byte	0x04, 0x36
        /*007e*/ 	.short	(.L_25 - .L_24)
.L_24:
        /*0080*/ 	.word	0x00000008
.L_25:


//--------------------- .nv.callgraph             --------------------------
	.section	.nv.callgraph,"",@"SHT_CUDA_CALLGRAPH"
	.align	4
	.sectionentsize	8
	.align		4
        /*0000*/ 	.word	0x00000000
	.align		4
        /*0004*/ 	.word	0xffffffff
	.align		4
        /*0008*/ 	.word	0x00000000
	.align		4
        /*000c*/ 	.word	0xfffffffe
	.align		4
        /*0010*/ 	.word	0x00000000
	.align		4
        /*0014*/ 	.word	0xfffffffd
	.align		4
        /*0018*/ 	.word	0x00000000
	.align		4
        /*001c*/ 	.word	0xfffffffc


//--------------------- .text.triton_poi_fused_threshold_backward_24 --------------------------
	.section	.text.triton_poi_fused_threshold_backward_24,"ax",@progbits
	.sectionflags	@"SHF_BARRIERS=1"
	.align	128
        .global         triton_poi_fused_threshold_backward_24
        .type           triton_poi_fused_threshold_backward_24,@function
        .size           triton_poi_fused_threshold_backward_24,(.L_x_1 - triton_poi_fused_threshold_backward_24)
        .other          triton_poi_fused_threshold_backward_24,@"STO_CUDA_ENTRY STV_DEFAULT"
triton_poi_fused_threshold_backward_24:
.text.triton_poi_fused_threshold_backward_24:
[----:B------:R-:W0:Y:S02]  /*0000*/  LDC R1, c[0x0][0x28] ;  /* 0x00000a00ff017b82 */ /* 0x000e240000000800 */
[----:B------:R-:W1:Y:S01]  /*0010*/  S2R R12, SR_TID.X ;  /* 0x00000000000c7919 */ /* 0x000e620000002100 */
[----:B------:R-:W2:Y:S01]  /*0020*/  LDC.64 R8, c[0x0][0x210] ;  /* 0x00008400ff087b82 */ /* 0x000ea20000000a00 */
[----:B------:R-:W-:Y:S01]  /*0030*/  ULDC.64 UR6, c[0x0][0x208] ;  /* 0x0000820000067ab9 */ /* 0x000fe20000000a00 */
[----:B------:R-:W3:Y:S01]  /*0040*/  S2R R13, SR_CTAID.Y ;  /* 0x00000000000d7919 */ /* 0x000ee20000002600 */
[----:B------:R-:W4:Y:S01]  /*0050*/  S2R R3, SR_CTAID.X ;  /* 0x0000000000037919 */ /* 0x000f220000002500 */
[----:B-1----:R-:W-:-:S04]  /*0060*/  LOP3.LUT R14, R12, 0x7f, RZ, 0xc0, !PT ;  /* 0x0000007f0c0e7812 */ /* 0x002fc800078ec0ff */
[----:B---3--:R-:W-:-:S05]  /*0070*/  PRMT R0, R14, 0x6540, R13 ;  /* 0x000065400e007816 */ /* 0x008fca000000000d */
[----:B----4-:R-:W-:Y:S02]  /*0080*/  IMAD.IADD R2, R0, 0x1, R3 ;  /* 0x0000000100027824 */ /* 0x010fe400078e0203 */
[----:B------:R-:W-:Y:S02]  /*0090*/  IMAD.SHL.U32 R0, R3, 0x4, RZ ;  /* 0x0000000403007824 */ /* 0x000fe400078e00ff */
[----:B------:R-:W-:-:S03]  /*00a0*/  IMAD.SHL.U32 R3, R2, 0x4, RZ ;  /* 0x0000000402037824 */ /* 0x000fc600078e00ff */
[----:B------:R-:W-:Y:S01]  /*00b0*/  ISETP.GE.AND P0, PT, R0, 0x4, PT ;  /* 0x000000040000780c */ /* 0x000fe20003f06270 */
[----:B------:R-:W-:-:S04]  /*00c0*/  VIADD R5, R3, 0x200 ;  /* 0x0000020003057836 */ /* 0x000fc80000000000 */
[----:B--2---:R-:W-:-:S04]  /*00d0*/  IMAD.WIDE R4, R5, 0x4, R8 ;  /* 0x0000000405047825 */ /* 0x004fc800078e0208 */
[----:B------:R-:W-:-:S04]  /*00e0*/  IMAD.WIDE R8, R3, 0x4, R8 ;  /* 0x0000000403087825 */ /* 0x000fc800078e0208 */
[----:B------:R-:W2:Y:S04]  /*00f0*/  @!P0 LDG.E.EL.128 R4, desc[UR6][R4.64] ;  /* 0x0000000604048981 */ /* 0x000ea8000c2e1d00 */
[----:B------:R-:W3:Y:S01]  /*0100*/  @!P0 LDG.E.EL.128 R8, desc[UR6][R8.64] ;  /* 0x0000000608088981 */ /* 0x000ee2000c2e1d00 */
[----:B------:R-:W1:Y:S01]  /*0110*/  S2UR UR5, SR_CgaCtaId ;  /* 0x00000000000579c3 */ /* 0x000e620000008800 */
[--C-:B------:R-:W-:Y:S01]  /*0120*/  SHF.R.U32.HI R2, RZ, 0x2, R12.reuse ;  /* 0x00000002ff027819 */ /* 0x100fe2000001160c */
[----:B------:R-:W-:Y:S01]  /*0130*/  IMAD.SHL.U32 R15, R12, 0x8, RZ ;  /* 0x000000080c0f7824 */ /* 0x000fe200078e00ff */
[----:B------:R-:W-:Y:S01]  /*0140*/  UMOV UR4, 0x400 ;  /* 0x0000040000047882 */ /* 0x000fe20000000000 */
[----:B------:R-:W-:Y:S02]  /*0150*/  SHF.R.U32.HI R12, RZ, 0x5, R12 ;  /* 0x00000005ff0c7819 */ /* 0x000fe4000001160c */
[----:B------:R-:W-:-:S02]  /*0160*/  LOP3.LUT R17, R2, 0x18, RZ, 0xc0, !PT ;  /* 0x0000001802117812 */ /* 0x000fc400078ec0ff */
[----:B------:R-:W-:Y:S01]  /*0170*/  LOP3.LUT R2, R15, 0x3f8, RZ, 0xc0, !PT ;  /* 0x000003f80f027812 */ /* 0x000fe200078ec0ff */
[----:B-1----:R-:W-:-:S06]  /*0180*/  UPRMT UR4, UR5, 0x654, UR4 ;  /* 0x0000065405047896 */ /* 0x002fcc0008000004 */
[----:B------:R-:W-:Y:S02]  /*0190*/  IADD3 R2, R2, UR4, R17 ;  /* 0x0000000402027c10 */ /* 0x000fe4000fffe011 */
[----:B--2---:R-:W-:Y:S02]  /*01a0*/  FSETP.GTU.AND P1, PT, R4, RZ, !P0 ;  /* 0x000000ff0400720b */ /* 0x004fe4000472c000 */
[----:B------:R-:W-:Y:S02]  /*01b0*/  FSETP.GTU.AND P2, PT, R5, RZ, !P0 ;  /* 0x000000ff0500720b */ /* 0x000fe4000474c000 */
[----:B------:R-:W-:Y:S02]  /*01c0*/  FSETP.GTU.AND P3, PT, R6, RZ, !P0 ;  /* 0x000000ff0600720b */ /* 0x000fe4000476c000 */
[----:B------:R-:W-:Y:S02]  /*01d0*/  SEL R3, RZ, 0x1, P1 ;  /* 0x00000001ff037807 */ /* 0x000fe40000800000 */
[----:B------:R-:W-:-:S02]  /*01e0*/  SEL R5, RZ, 0x1, P2 ;  /* 0x00000001ff057807 */ /* 0x000fc40001000000 */
[----:B------:R-:W-:Y:S01]  /*01f0*/  SEL R19, RZ, 0x1, P3 ;  /* 0x00000001ff137807 */ /* 0x000fe20001800000 */
[----:B------:R-:W-:Y:S01]  /*0200*/  STS.U8 [R14+UR4+0x80], R3 ;  /* 0x000080030e007988 */ /* 0x000fe20008000004 */
[----:B------:R-:W-:Y:S02]  /*0210*/  FSETP.GTU.AND P4, PT, R7, RZ, !P0 ;  /* 0x000000ff0700720b */ /* 0x000fe4000478c000 */
[----:B---3--:R-:W-:Y:S01]  /*0220*/  FSETP.GTU.AND P3, PT, R8, RZ, !P0 ;  /* 0x000000ff0800720b */ /* 0x008fe2000476c000 */
[----:B------:R1:W-:Y:S01]  /*0230*/  STS.U8 [R14+UR4+0x188], R5 ;  /* 0x000188050e007988 */ /* 0x0003e20008000004 */
[----:B------:R-:W-:Y:S02]  /*0240*/  FSETP.GTU.AND P2, PT, R9, RZ, !P0 ;  /* 0x000000ff0900720b */ /* 0x000fe4000474c000 */
[----:B------:R-:W-:Y:S01]  /*0250*/  FSETP.GTU.AND P1, PT, R10, RZ, !P0 ;  /* 0x000000ff0a00720b */ /* 0x000fe2000472c000 */
[----:B------:R-:W-:Y:S01]  /*0260*/  STS.U8 [R14+UR4+0x290], R19 ;  /* 0x000290130e007988 */ /* 0x000fe20008000004 */
[----:B------:R-:W-:-:S02]  /*0270*/  FSETP.GTU.AND P0, PT, R11, RZ, !P0 ;  /* 0x000000ff0b00720b */ /* 0x000fc4000470c000 */
[----:B------:R-:W-:Y:S02]  /*0280*/  SEL R21, RZ, 0x1, P4 ;  /* 0x00000001ff157807 */ /* 0x000fe40002000000 */
[----:B------:R-:W-:Y:S02]  /*0290*/  SEL R7, RZ, 0x1, P3 ;  /* 0x00000001ff077807 */ /* 0x000fe40001800000 */
[----:B------:R-:W-:Y:S01]  /*02a0*/  SEL R9, RZ, 0x1, P2 ;  /* 0x00000001ff097807 */ /* 0x000fe20001000000 */
[----:B------:R-:W-:Y:S01]  /*02b0*/  STS.U8 [R14+UR4+0x398], R21 ;  /* 0x000398150e007988 */ /* 0x000fe20008000004 */
[----:B------:R-:W-:Y:S02]  /*02c0*/  SEL R11, RZ, 0x1, P1 ;  /* 0x00000001ff0b7807 */ /* 0x000fe40000800000 */
[----:B------:R-:W-:Y:S01]  /*02d0*/  SEL R17, RZ, 0x1, P0 ;  /* 0x00000001ff117807 */ /* 0x000fe20000000000 */
[----:B------:R2:W-:Y:S01]  /*02e0*/  STS.U8 [R14+UR4], R7 ;  /* 0x000000070e007988 */ /* 0x0005e20008000004 */
[----:B-1----:R-:W-:-:S02]  /*02f0*/  SHF.R.S32.HI R5, RZ, 0x17, R13 ;  /* 0x00000017ff057819 */ /* 0x002fc4000001140d */
[----:B------:R-:W-:Y:S01]  /*0300*/  LOP3.LUT R4, R15, 0xf8, RZ, 0xc0, !PT ;  /* 0x000000f80f047812 */ /* 0x000fe200078ec0ff */
[----:B------:R-:W-:Y:S01]  /*0310*/  STS.U8 [R14+UR4+0x108], R9 ;  /* 0x000108090e007988 */ /* 0x000fe20008000004 */
[----:B------:R-:W-:Y:S02]  /*0320*/  SGXT R5, R5, 0x1 ;  /* 0x000000010505781a */ /* 0x000fe40000000200 */
[----:B------:R-:W-:Y:S01]  /*0330*/  PRMT R4, R4, 0x6540, R13 ;  /* 0x0000654004047816 */ /* 0x000fe2000000000d */
[----:B------:R-:W-:Y:S03]  /*0340*/  STS.U8 [R14+UR4+0x210], R11 ;  /* 0x0002100b0e007988 */ /* 0x000fe60008000004 */
[----:B------:R-:W-:Y:S01]  /*0350*/  LEA.HI R6, R5, R4, RZ, 0x9 ;  /* 0x0000000405067211 */ /* 0x000fe200078f48ff */
[----:B------:R-:W-:Y:S01]  /*0360*/  STS.U8 [R14+UR4+0x318], R17 ;  /* 0x000318110e007988 */ /* 0x000fe20008000004 */
[----:B------:R-:W-:Y:S01]  /*0370*/  SGXT.U32 R5, R12, 0x2 ;  /* 0x000000020c05781a */ /* 0x000fe20000000000 */
[----:B------:R-:W-:Y:S01]  /*0380*/  ULDC.64 UR4, c[0x0][0x218] ;  /* 0x0000860000047ab9 */ /* 0x000fe20000000a00 */
[----:B--2---:R-:W-:Y:S01]  /*0390*/  LOP3.LUT R7, R6, 0xfffffe00, RZ, 0xc0, !PT ;  /* 0xfffffe0006077812 */ /* 0x004fe200078ec0ff */
[----:B------:R-:W-:Y:S01]  /*03a0*/  BAR.SYNC.DEFER_BLOCKING 0x0 ;  /* 0x0000000000007b1d */ /* 0x000fe20000010000 */
[----:B------:R-:W-:Y:S01]  /*03b0*/  LOP3.LUT R5, R0, R5, RZ, 0xfc, !PT ;  /* 0x0000000500057212 */ /* 0x000fe200078efcff */
[----:B------:R-:W-:-:S02]  /*03c0*/  IMAD.SHL.U32 R6, R6, 0x4, RZ ;  /* 0x0000000406067824 */ /* 0x000fc400078e00ff */
[----:B------:R-:W-:Y:S01]  /*03d0*/  IMAD.IADD R4, R4, 0x1, -R7 ;  /* 0x0000000104047824 */ /* 0x000fe200078e0a07 */
[C---:B------:R-:W-:Y:S02]  /*03e0*/  ISETP.GE.AND P0, PT, R5.reuse, 0x4, PT ;  /* 0x000000040500780c */ /* 0x040fe40003f06270 */
[----:B------:R-:W-:Y:S01]  /*03f0*/  LOP3.LUT R7, R6, 0xfffff800, RZ, 0xc0, !PT ;  /* 0xfffff80006077812 */ /* 0x000fe200078ec0ff */
[----:B------:R-:W-:-:S04]  /*0400*/  IMAD R4, R5, 0x200, R4 ;  /* 0x0000020005047824 */ /* 0x000fc800078e0204 */
[----:B------:R-:W-:Y:S01]  /*0410*/  IMAD.IADD R4, R4, 0x1, R7 ;  /* 0x0000000104047824 */ /* 0x000fe200078e0207 */
[----:B------:R-:W1:Y:S02]  /*0420*/  LDS.64 R2, [R2] ;  /* 0x0000000002027984 */ /* 0x000e640000000a00 */
[C---:B-1----:R-:W-:Y:S02]  /*0430*/  PRMT R0, R2.reuse, 0x7772, RZ ;  /* 0x0000777202007816 */ /* 0x042fe400000000ff */
[C---:B------:R-:W-:Y:S02]  /*0440*/  PRMT R9, R2.reuse, 0x7771, RZ ;  /* 0x0000777102097816 */ /* 0x040fe400000000ff */
[----:B------:R-:W-:Y:S02]  /*0450*/  PRMT R6, R3, 0x7772, RZ ;  /* 0x0000777203067816 */ /* 0x000fe400000000ff */
[----:B------:R-:W-:Y:S02]  /*0460*/  PRMT R9, R9, 0x5410, R0 ;  /* 0x0000541009097816 */ /* 0x000fe40000000000 */
[----:B------:R-:W-:-:S02]  /*0470*/  PRMT R0, R2, 0x7770, RZ ;  /* 0x0000777002007816 */ /* 0x000fc400000000ff */
[----:B------:R-:W-:Y:S02]  /*0480*/  PRMT R11, R3, 0x7771, RZ ;  /* 0x00007771030b7816 */ /* 0x000fe400000000ff */
[----:B------:R-:W-:Y:S02]  /*0490*/  LOP3.LUT R9, R9, 0x10001, RZ, 0xc0, !PT ;  /* 0x0001000109097812 */ /* 0x000fe400078ec0ff */
[----:B------:R-:W-:Y:S02]  /*04a0*/  LOP3.LUT R13, R0, 0x1, RZ, 0xc0, !PT ;  /* 0x00000001000d7812 */ /* 0x000fe400078ec0ff */
[----:B------:R-:W-:Y:S02]  /*04b0*/  PRMT R6, R11, 0x5410, R6 ;  /* 0x000054100b067816 */ /* 0x000fe40000000006 */
[----:B------:R-:W-:Y:S02]  /*04c0*/  LOP3.LUT R0, R9, 0xffff, RZ, 0xc0, !PT ;  /* 0x0000ffff09007812 */ /* 0x000fe400078ec0ff */
[----:B------:R-:W-:-:S02]  /*04d0*/  LOP3.LUT R6, R6, 0x10001, RZ, 0xc0, !PT ;  /* 0x0001000106067812 */ /* 0x000fc400078ec0ff */
[----:B------:R-:W-:Y:S02]  /*04e0*/  PRMT R13, R13, 0x3340, R0 ;  /* 0x000033400d0d7816 */ /* 0x000fe40000000000 */
[----:B------:R-:W-:Y:S02]  /*04f0*/  SHF.R.U32.HI R2, RZ, 0x18, R2 ;  /* 0x00000018ff027819 */ /* 0x000fe40000011602 */
[----:B------:R-:W-:Y:S02]  /*0500*/  PRMT R0, R3, 0x7770, RZ ;  /* 0x0000777003007816 */ /* 0x000fe400000000ff */
[----:B------:R-:W-:Y:S02]  /*0510*/  SHF.R.U32.HI R5, RZ, 0x18, R3 ;  /* 0x00000018ff057819 */ /* 0x000fe40000011603 */
[----:B------:R-:W-:Y:S02]  /*0520*/  PRMT R8, R6, 0x7732, RZ ;  /* 0x0000773206087816 */ /* 0x000fe400000000ff */
[----:B------:R-:W-:-:S02]  /*0530*/  SGXT.U32 R3, R2, 0x1 ;  /* 0x000000010203781a */ /* 0x000fc40000000000 */
[----:B------:R-:W-:Y:S02]  /*0540*/  LOP3.LUT R7, R0, 0x1, RZ, 0xc0, !PT ;  /* 0x0000000100077812 */ /* 0x000fe400078ec0ff */
[----:B------:R-:W-:Y:S02]  /*0550*/  LOP3.LUT R2, R6, 0xffff, RZ, 0xc0, !PT ;  /* 0x0000ffff06027812 */ /* 0x000fe400078ec0ff */
[----:B------:R-:W-:Y:S01]  /*0560*/  SGXT.U32 R6, R5, 0x1 ;  /* 0x000000010506781a */ /* 0x000fe20000000000 */
[----:B------:R-:W-:Y:S01]  /*0570*/  IMAD.MOV.U32 R5, RZ, RZ, R8 ;  /* 0x000000ffff057224 */ /* 0x000fe200078e0008 */
[----:B------:R-:W-:Y:S02]  /*0580*/  PRMT R0, R9, 0x7732, RZ ;  /* 0x0000773209007816 */ /* 0x000fe400000000ff */
[----:B------:R-:W-:Y:S02]  /*0590*/  PRMT R8, R7, 0x3340, R2 ;  /* 0x0000334007087816 */ /* 0x000fe40000000002 */
[----:B------:R-:W-:-:S02]  /*05a0*/  IADD3 R2, P1, R4, UR4, RZ ;  /* 0x0000000404027c10 */ /* 0x000fc4000ff3e0ff */
[----:B------:R-:W-:Y:S02]  /*05b0*/  PRMT R0, R0, 0x3340, R3 ;  /* 0x0000334000007816 */ /* 0x000fe40000000003 */
[----:B------:R-:W-:Y:S02]  /*05c0*/  PRMT R5, R5, 0x3340, R6 ;  /* 0x0000334005057816 */ /* 0x000fe40000000006 */
[----:B------:R-:W-:Y:S02]  /*05d0*/  LEA.HI.X.SX32 R3, R4, UR5, 0x1, P1 ;  /* 0x0000000504037c11 */ /* 0x000fe400088f0eff */
[----:B------:R-:W-:Y:S02]  /*05e0*/  PRMT R4, R13, 0x5410, R0 ;  /* 0x000054100d047816 */ /* 0x000fe40000000000 */
[----:B------:R-:W-:Y:S01]  /*05f0*/  PRMT R5, R8, 0x5410, R5 ;  /* 0x0000541008057816 */ /* 0x000fe20000000005 */
[----:B------:R-:W-:Y:S06]  /*0600*/  @P0 EXIT ;  /* 0x000000000000094d */ /* 0x000fec0003800000 */
[----:B------:R-:W-:Y:S01]  /*0610*/  STG.E.64 desc[UR6][R2.64], R4 ;  /* 0x0000000402007986 */ /* 0x000fe2000c101b06 */
[----:B------:R-:W-:Y:S05]  /*0620*/  EXIT ;  /* 0x000000000000794d */ /* 0x000fea0003800000 */
.L_x_0:
[----:B------:R-:W-:-:S00]  /*0630*/  BRA `(.L_x_0) ;  /* 0xfffffffc00fc7947 */ /* 0x000fc0000383ffff */
[----:B------:R-:W-:-:S00]  /*0640*/  NOP ;  /* 0x0000000000007918 */ /* 0x000fc00000000000 */
        /* <DEDUP_REMOVED lines=11> */
.L_x_1:


//--------------------- .nv.shared.triton_poi_fused_threshold_backward_24 --------------------------
	.section	.nv.shared.triton_poi_fused_threshold_backward_24,"aw",@nobits
	.sectionflags	@""
	.align	16
	.zero		1024


//--------------------- .nv.constant0.triton_poi_fused_threshold_backward_24 --------------------------
	.section	.nv.constant0.triton_poi_fused_threshold_backward_24,"a",@progbits
	.sectionflags	@""
	.align	4
.nv.constant0.triton_poi_fused_threshold_backward_24:
	.zero		552
